//
// Generated by NVIDIA NVVM Compiler
//
// Compiler Build ID: CL-36424714
// Cuda compilation tools, release 13.0, V13.0.88
// Based on NVVM 20.0.0
//

.version 9.0
.target sm_100
.address_size 64

	// .globl	_Z15vector_multiplyPfS_S_i

.visible .entry _Z15vector_multiplyPfS_S_i(
	.param .u64 .ptr .align 1 _Z15vector_multiplyPfS_S_i_param_0,
	.param .u64 .ptr .align 1 _Z15vector_multiplyPfS_S_i_param_1,
	.param .u64 .ptr .align 1 _Z15vector_multiplyPfS_S_i_param_2,
	.param .u32 _Z15vector_multiplyPfS_S_i_param_3
)
{
	.reg .pred 	%p<10>;
	.reg .b32 	%r<23>;
	.reg .b32 	%f<88>;
	.reg .b64 	%rd<40>;

	ld.param.u64 	%rd22, [_Z15vector_multiplyPfS_S_i_param_0];
	ld.param.u64 	%rd23, [_Z15vector_multiplyPfS_S_i_param_1];
	ld.param.u64 	%rd24, [_Z15vector_multiplyPfS_S_i_param_2];
	ld.param.u32 	%r16, [_Z15vector_multiplyPfS_S_i_param_3];
	cvta.to.global.u64 	%rd1, %rd22;
	cvta.to.global.u64 	%rd2, %rd24;
	cvta.to.global.u64 	%rd3, %rd23;
	setp.lt.s32 	%p1, %r16, 1;
	@%p1 bra 	$L__BB0_13;
	and.b32  	%r1, %r16, 15;
	setp.lt.u32 	%p2, %r16, 16;
	mov.b32 	%r20, 0;
	@%p2 bra 	$L__BB0_4;
	and.b32  	%r20, %r16, 2147483632;
	neg.s32 	%r18, %r20;
	add.s64 	%rd36, %rd3, 32;
	add.s64 	%rd35, %rd2, 32;
	add.s64 	%rd34, %rd1, 32;
$L__BB0_3:
	.pragma "nounroll";
	ld.global.f32 	%f1, [%rd36+-32];
	ld.global.f32 	%f2, [%rd35+-32];
	mul.f32 	%f3, %f1, %f2;
	st.global.f32 	[%rd34+-32], %f3;
	ld.global.f32 	%f4, [%rd36+-28];
	ld.global.f32 	%f5, [%rd35+-28];
	mul.f32 	%f6, %f4, %f5;
	st.global.f32 	[%rd34+-28], %f6;
	ld.global.f32 	%f7, [%rd36+-24];
	ld.global.f32 	%f8, [%rd35+-24];
	mul.f32 	%f9, %f7, %f8;
	st.global.f32 	[%rd34+-24], %f9;
	ld.global.f32 	%f10, [%rd36+-20];
	ld.global.f32 	%f11, [%rd35+-20];
	mul.f32 	%f12, %f10, %f11;
	st.global.f32 	[%rd34+-20], %f12;
	ld.global.f32 	%f13, [%rd36+-16];
	ld.global.f32 	%f14, [%rd35+-16];
	mul.f32 	%f15, %f13, %f14;
	st.global.f32 	[%rd34+-16], %f15;
	ld.global.f32 	%f16, [%rd36+-12];
	ld.global.f32 	%f17, [%rd35+-12];
	mul.f32 	%f18, %f16, %f17;
	st.global.f32 	[%rd34+-12], %f18;
	ld.global.f32 	%f19, [%rd36+-8];
	ld.global.f32 	%f20, [%rd35+-8];
	mul.f32 	%f21, %f19, %f20;
	st.global.f32 	[%rd34+-8], %f21;
	ld.global.f32 	%f22, [%rd36+-4];
	ld.global.f32 	%f23, [%rd35+-4];
	mul.f32 	%f24, %f22, %f23;
	st.global.f32 	[%rd34+-4], %f24;
	ld.global.f32 	%f25, [%rd36];
	ld.global.f32 	%f26, [%rd35];
	mul.f32 	%f27, %f25, %f26;
	st.global.f32 	[%rd34], %f27;
	ld.global.f32 	%f28, [%rd36+4];
	ld.global.f32 	%f29, [%rd35+4];
	mul.f32 	%f30, %f28, %f29;
	st.global.f32 	[%rd34+4], %f30;
	ld.global.f32 	%f31, [%rd36+8];
	ld.global.f32 	%f32, [%rd35+8];
	mul.f32 	%f33, %f31, %f32;
	st.global.f32 	[%rd34+8], %f33;
	ld.global.f32 	%f34, [%rd36+12];
	ld.global.f32 	%f35, [%rd35+12];
	mul.f32 	%f36, %f34, %f35;
	st.global.f32 	[%rd34+12], %f36;
	ld.global.f32 	%f37, [%rd36+16];
	ld.global.f32 	%f38, [%rd35+16];
	mul.f32 	%f39, %f37, %f38;
	st.global.f32 	[%rd34+16], %f39;
	ld.global.f32 	%f40, [%rd36+20];
	ld.global.f32 	%f41, [%rd35+20];
	mul.f32 	%f42, %f40, %f41;
	st.global.f32 	[%rd34+20], %f42;
	ld.global.f32 	%f43, [%rd36+24];
	ld.global.f32 	%f44, [%rd35+24];
	mul.f32 	%f45, %f43, %f44;
	st.global.f32 	[%rd34+24], %f45;
	ld.global.f32 	%f46, [%rd36+28];
	ld.global.f32 	%f47, [%rd35+28];
	mul.f32 	%f48, %f46, %f47;
	st.global.f32 	[%rd34+28], %f48;
	add.s32 	%r18, %r18, 16;
	add.s64 	%rd36, %rd36, 64;
	add.s64 	%rd35, %rd35, 64;
	add.s64 	%rd34, %rd34, 64;
	setp.ne.s32 	%p3, %r18, 0;
	@%p3 bra 	$L__BB0_3;
$L__BB0_4:
	setp.eq.s32 	%p4, %r1, 0;
	@%p4 bra 	$L__BB0_13;
	and.b32  	%r7, %r16, 7;
	setp.lt.u32 	%p5, %r1, 8;
	@%p5 bra 	$L__BB0_7;
	mul.wide.u32 	%rd25, %r20, 4;
	add.s64 	%rd26, %rd3, %rd25;
	ld.global.f32 	%f49, [%rd26];
	add.s64 	%rd27, %rd2, %rd25;
	ld.global.f32 	%f50, [%rd27];
	mul.f32 	%f51, %f49, %f50;
	add.s64 	%rd28, %rd1, %rd25;
	st.global.f32 	[%rd28], %f51;
	ld.global.f32 	%f52, [%rd26+4];
	ld.global.f32 	%f53, [%rd27+4];
	mul.f32 	%f54, %f52, %f53;
	st.global.f32 	[%rd28+4], %f54;
	ld.global.f32 	%f55, [%rd26+8];
	ld.global.f32 	%f56, [%rd27+8];
	mul.f32 	%f57, %f55, %f56;
	st.global.f32 	[%rd28+8], %f57;
	ld.global.f32 	%f58, [%rd26+12];
	ld.global.f32 	%f59, [%rd27+12];
	mul.f32 	%f60, %f58, %f59;
	st.global.f32 	[%rd28+12], %f60;
	ld.global.f32 	%f61, [%rd26+16];
	ld.global.f32 	%f62, [%rd27+16];
	mul.f32 	%f63, %f61, %f62;
	st.global.f32 	[%rd28+16], %f63;
	ld.global.f32 	%f64, [%rd26+20];
	ld.global.f32 	%f65, [%rd27+20];
	mul.f32 	%f66, %f64, %f65;
	st.global.f32 	[%rd28+20], %f66;
	ld.global.f32 	%f67, [%rd26+24];
	ld.global.f32 	%f68, [%rd27+24];
	mul.f32 	%f69, %f67, %f68;
	st.global.f32 	[%rd28+24], %f69;
	ld.global.f32 	%f70, [%rd26+28];
	ld.global.f32 	%f71, [%rd27+28];
	mul.f32 	%f72, %f70, %f71;
	st.global.f32 	[%rd28+28], %f72;
	add.s32 	%r20, %r20, 8;
$L__BB0_7:
	setp.eq.s32 	%p6, %r7, 0;
	@%p6 bra 	$L__BB0_13;
	and.b32  	%r10, %r16, 3;
	setp.lt.u32 	%p7, %r7, 4;
	@%p7 bra 	$L__BB0_10;
	mul.wide.u32 	%rd29, %r20, 4;
	add.s64 	%rd30, %rd3, %rd29;
	ld.global.f32 	%f73, [%rd30];
	add.s64 	%rd31, %rd2, %rd29;
	ld.global.f32 	%f74, [%rd31];
	mul.f32 	%f75, %f73, %f74;
	add.s64 	%rd32, %rd1, %rd29;
	st.global.f32 	[%rd32], %f75;
	ld.global.f32 	%f76, [%rd30+4];
	ld.global.f32 	%f77, [%rd31+4];
	mul.f32 	%f78, %f76, %f77;
	st.global.f32 	[%rd32+4], %f78;
	ld.global.f32 	%f79, [%rd30+8];
	ld.global.f32 	%f80, [%rd31+8];
	mul.f32 	%f81, %f79, %f80;
	st.global.f32 	[%rd32+8], %f81;
	ld.global.f32 	%f82, [%rd30+12];
	ld.global.f32 	%f83, [%rd31+12];
	mul.f32 	%f84, %f82, %f83;
	st.global.f32 	[%rd32+12], %f84;
	add.s32 	%r20, %r20, 4;
$L__BB0_10:
	setp.eq.s32 	%p8, %r10, 0;
	@%p8 bra 	$L__BB0_13;
	mul.wide.u32 	%rd33, %r20, 4;
	add.s64 	%rd39, %rd1, %rd33;
	add.s64 	%rd38, %rd2, %rd33;
	add.s64 	%rd37, %rd3, %rd33;
	neg.s32 	%r22, %r10;
$L__BB0_12:
	.pragma "nounroll";
	ld.global.f32 	%f85, [%rd37];
	ld.global.f32 	%f86, [%rd38];
	mul.f32 	%f87, %f85, %f86;
	st.global.f32 	[%rd39], %f87;
	add.s64 	%rd39, %rd39, 4;
	add.s64 	%rd38, %rd38, 4;
	add.s64 	%rd37, %rd37, 4;
	add.s32 	%r22, %r22, 1;
	setp.ne.s32 	%p9, %r22, 0;
	@%p9 bra 	$L__BB0_12;
$L__BB0_13:
	ret;

}


// ===== COMPILED SASS (sm_100) =====

	.target	sm_100

	.elftype	@"ET_EXEC"


//--------------------- .note.nv.tkinfo           --------------------------
	.section	.note.nv.tkinfo,"",@"SHT_NOTE"
	.sectionflags	@"SHF_NOTE_NV_TKINFO"
	.tkinfo
        /*0018*/ 	.word	0x00000002
        /*0030*/ 	.string	""
        /*0030*/ 	.string	"ptxas"
        /*0030*/ 	.string	"Cuda compilation tools, release 13.0, V13.0.88"
        /*0030*/ 	.string	"Build cuda_13.0.r13.0/compiler.36424714_0"
        /*0030*/ 	.string	"-arch sm_100 -m 64 "



//--------------------- .note.nv.cuinfo           --------------------------
	.section	.note.nv.cuinfo,"",@"SHT_NOTE"
	.sectionflags	@"SHF_NOTE_NV_CUINFO"
        /*0018*/ 	.short	0x0002
        /*001a*/ 	.short	0x0064
        /*001c*/ 	.short	0x0082
	.zero		2


//--------------------- .nv.info                  --------------------------
	.section	.nv.info,"",@"SHT_CUDA_INFO"
	.align	4


	//----- nvinfo : EIATTR_REGCOUNT
	.align		4
        /*0000*/ 	.byte	0x04, 0x2f
        /*0002*/ 	.short	(.L_1 - .L_0)
	.align		4
.L_0:
        /*0004*/ 	.word	index@(_Z15vector_multiplyPfS_S_i)
        /*0008*/ 	.word	0x00000014


	//----- nvinfo : EIATTR_FRAME_SIZE
	.align		4
.L_1:
        /*000c*/ 	.byte	0x04, 0x11
        /*000e*/ 	.short	(.L_3 - .L_2)
	.align		4
.L_2:
        /*0010*/ 	.word	index@(_Z15vector_multiplyPfS_S_i)
        /*0014*/ 	.word	0x00000000


	//----- nvinfo : EIATTR_MIN_STACK_SIZE
	.align		4
.L_3:
        /*0018*/ 	.byte	0x04, 0x12
        /*001a*/ 	.short	(.L_5 - .L_4)
	.align		4
.L_4:
        /*001c*/ 	.word	index@(_Z15vector_multiplyPfS_S_i)
        /*0020*/ 	.word	0x00000000
.L_5:


//--------------------- .nv.compat                --------------------------
	.section	.nv.compat,"",@"SHT_CUDA_COMPAT_INFO"
	.align	4
        /*0000*/ 	.byte	0x02, 0x09, 0x00, 0x00, 0x02, 0x02, 0x01, 0x00, 0x02, 0x05, 0x05, 0x00, 0x03, 0x07, 0x01, 0x01
        /*0010*/ 	.byte	0x02, 0x03, 0x00, 0x00, 0x02, 0x06, 0x01, 0x00, 0x04, 0x0b, 0x08, 0x00, 0x09, 0x00, 0x00, 0x00
        /*0020*/ 	.byte	0x00, 0x00, 0x00, 0x00


//--------------------- .nv.info._Z15vector_multiplyPfS_S_i --------------------------
	.section	.nv.info._Z15vector_multiplyPfS_S_i,"",@"SHT_CUDA_INFO"
	.sectionflags	@""
	.align	4


	//----- nvinfo : EIATTR_CUDA_API_VERSION
	.align		4
        /*0000*/ 	.byte	0x04, 0x37
        /*0002*/ 	.short	(.L_7 - .L_6)
.L_6:
        /*0004*/ 	.word	0x00000082


	//----- nvinfo : EIATTR_KPARAM_INFO
	.align		4
.L_7:
        /*0008*/ 	.byte	0x04, 0x17
        /*000a*/ 	.short	(.L_9 - .L_8)
.L_8:
        /*000c*/ 	.word	0x00000000
        /*0010*/ 	.short	0x0003
        /*0012*/ 	.short	0x0018
        /*0014*/ 	.byte	0x00, 0xf0, 0x11, 0x00


	//----- nvinfo : EIATTR_KPARAM_INFO
	.align		4
.L_9:
        /*0018*/ 	.byte	0x04, 0x17
        /*001a*/ 	.short	(.L_11 - .L_10)
.L_10:
        /*001c*/ 	.word	0x00000000
        /*0020*/ 	.short	0x0002
        /*0022*/ 	.short	0x0010
        /*0024*/ 	.byte	0x00, 0xf5, 0x21, 0x00


	//----- nvinfo : EIATTR_KPARAM_INFO
	.align		4
.L_11:
        /*0028*/ 	.byte	0x04, 0x17
        /*002a*/ 	.short	(.L_13 - .L_12)
.L_12:
        /*002c*/ 	.word	0x00000000
        /*0030*/ 	.short	0x0001
        /*0032*/ 	.short	0x0008
        /*0034*/ 	.byte	0x00, 0xf5, 0x21, 0x00


	//----- nvinfo : EIATTR_KPARAM_INFO
	.align		4
.L_13:
        /*0038*/ 	.byte	0x04, 0x17
        /*003a*/ 	.short	(.L_15 - .L_14)
.L_14:
        /*003c*/ 	.word	0x00000000
        /*0040*/ 	.short	0x0000
        /*0042*/ 	.short	0x0000
        /*0044*/ 	.byte	0x00, 0xf5, 0x21, 0x00


	//----- nvinfo : EIATTR_SPARSE_MMA_MASK
	.align		4
.L_15:
        /*0048*/ 	.byte	0x03, 0x50
        /*004a*/ 	.short	0x0000


	//----- nvinfo : EIATTR_MAXREG_COUNT
	.align		4
        /*004c*/ 	.byte	0x03, 0x1b
        /*004e*/ 	.short	0x00ff


	//----- nvinfo : EIATTR_MERCURY_ISA_VERSION
	.align		4
        /*0050*/ 	.byte	0x03, 0x5f
        /*0052*/ 	.short	0x0101


	//----- nvinfo : EIATTR_VRC_CTA_INIT_COUNT
	.align		4
        /*0054*/ 	.byte	0x02, 0x4a
	.zero		1
	.zero		1


	//----- nvinfo : EIATTR_EXIT_INSTR_OFFSETS
	.align		4
        /*0058*/ 	.byte	0x04, 0x1c
        /*005a*/ 	.short	(.L_17 - .L_16)


	//   ....[0]....
.L_16:
        /*005c*/ 	.word	0x00000030


	//   ....[1]....
        /*0060*/ 	.word	0x00000680


	//   ....[2]....
        /*0064*/ 	.word	0x00000940


	//   ....[3]....
        /*0068*/ 	.word	0x00000b00


	//   ....[4]....
        /*006c*/ 	.word	0x00000ce0


	//----- nvinfo : EIATTR_CBANK_PARAM_SIZE
	.align		4
.L_17:
        /*0070*/ 	.byte	0x03, 0x19
        /*0072*/ 	.short	0x001c


	//----- nvinfo : EIATTR_PARAM_CBANK
	.align		4
        /*0074*/ 	.byte	0x04, 0x0a
        /*0076*/ 	.short	(.L_19 - .L_18)
	.align		4
.L_18:
        /*0078*/ 	.word	index@(.nv.constant0._Z15vector_multiplyPfS_S_i)
        /*007c*/ 	.short	0x0380
        /*007e*/ 	.short	0x001c


	//----- nvinfo : EIATTR_SW_WAR
	.align		4
.L_19:
        /*0080*/ 	.byte	0x04, 0x36
        /*0082*/ 	.short	(.L_21 - .L_20)
.L_20:
        /*0084*/ 	.word	0x00000008
.L_21:


//--------------------- .nv.callgraph             --------------------------
	.section	.nv.callgraph,"",@"SHT_CUDA_CALLGRAPH"
	.align	4
	.sectionentsize	8
	.align		4
        /*0000*/ 	.word	0x00000000
	.align		4
        /*0004*/ 	.word	0xffffffff
	.align		4
        /*0008*/ 	.word	0x00000000
	.align		4
        /*000c*/ 	.word	0xfffffffe
	.align		4
        /*0010*/ 	.word	0x00000000
	.align		4
        /*0014*/ 	.word	0xfffffffd
	.align		4
        /*0018*/ 	.word	0x00000000
	.align		4
        /*001c*/ 	.word	0xfffffffc


//--------------------- .text._Z15vector_multiplyPfS_S_i --------------------------
	.section	.text._Z15vector_multiplyPfS_S_i,"ax",@progbits
	.align	128
        .global         _Z15vector_multiplyPfS_S_i
        .type           _Z15vector_multiplyPfS_S_i,@function
        .size           _Z15vector_multiplyPfS_S_i,(.L_x_6 - _Z15vector_multiplyPfS_S_i)
        .other          _Z15vector_multiplyPfS_S_i,@"STO_CUDA_ENTRY STV_DEFAULT"
_Z15vector_multiplyPfS_S_i:
.text._Z15vector_multiplyPfS_S_i:
[----:B------:R-:W-:Y:S08]  /*0000*/  LDC R1, c[0x0][0x37c] ;  /* 0x0000df00ff017b82 */ /* 0x000ff00000000800 */
[----:B------:R-:W0:Y:S02]  /*0010*/  LDC R2, c[0x0][0x398] ;  /* 0x0000e600ff027b82 */ /* 0x000e240000000800 */
[----:B0-----:R-:W-:-:S13]  /*0020*/  ISETP.GE.AND P0, PT, R2, 0x1, PT ;  /* 0x000000010200780c */ /* 0x001fda0003f06270 */
[----:B------:R-:W-:Y:S05]  /*0030*/  @!P0 EXIT ;  /* 0x000000000000894d */ /* 0x000fea0003800000 */
[C---:B------:R-:W-:Y:S01]  /*0040*/  ISETP.GE.U32.AND P1, PT, R2.reuse, 0x10, PT ;  /* 0x000000100200780c */ /* 0x040fe20003f26070 */
[----:B------:R-:W0:Y:S01]  /*0050*/  LDCU.64 UR10, c[0x0][0x358] ;  /* 0x00006b00ff0a77ac */ /* 0x000e220008000a00 */
[----:B------:R-:W-:Y:S01]  /*0060*/  LOP3.LUT R12, R2, 0xf, RZ, 0xc0, !PT ;  /* 0x0000000f020c7812 */ /* 0x000fe200078ec0ff */
[----:B------:R-:W-:-:S03]  /*0070*/  HFMA2 R0, -RZ, RZ, 0, 0 ;  /* 0x00000000ff007431 */ /* 0x000fc600000001ff */
[----:B------:R-:W-:-:S07]  /*0080*/  ISETP.NE.AND P0, PT, R12, RZ, PT ;  /* 0x000000ff0c00720c */ /* 0x000fce0003f05270 */
[----:B------:R-:W-:Y:S06]  /*0090*/  @!P1 BRA `(.L_x_0) ;  /* 0x0000000400789947 */ /* 0x000fec0003800000 */
[----:B------:R-:W1:Y:S01]  /*00a0*/  LDCU.128 UR12, c[0x0][0x380] ;  /* 0x00007000ff0c77ac */ /* 0x000e620008000c00 */
[----:B------:R-:W-:Y:S01]  /*00b0*/  LOP3.LUT R0, R2, 0x7ffffff0, RZ, 0xc0, !PT ;  /* 0x7ffffff002007812 */ /* 0x000fe200078ec0ff */
[----:B------:R-:W2:Y:S03]  /*00c0*/  LDCU.64 UR6, c[0x0][0x390] ;  /* 0x00007200ff0677ac */ /* 0x000ea60008000a00 */
[----:B------:R-:W-:Y:S01]  /*00d0*/  IADD3 R3, PT, PT, -R0, RZ, RZ ;  /* 0x000000ff00037210 */ /* 0x000fe20007ffe1ff */
[----:B-1----:R-:W-:Y:S02]  /*00e0*/  UIADD3 UR8, UP0, UPT, UR14, 0x20, URZ ;  /* 0x000000200e087890 */ /* 0x002fe4000ff1e0ff */
[----:B------:R-:W-:Y:S02]  /*00f0*/  UIADD3 UR4, UP2, UPT, UR12, 0x20, URZ ;  /* 0x000000200c047890 */ /* 0x000fe4000ff5e0ff */
[----:B--2---:R-:W-:-:S02]  /*0100*/  UIADD3 UR6, UP1, UPT, UR6, 0x20, URZ ;  /* 0x0000002006067890 */ /* 0x004fc4000ff3e0ff */
[----:B------:R-:W-:Y:S01]  /*0110*/  UIADD3.X UR9, UPT, UPT, URZ, UR15, URZ, UP0, !UPT ;  /* 0x0000000fff097290 */ /* 0x000fe200087fe4ff */
[----:B------:R-:W-:Y:S01]  /*0120*/  MOV R16, UR8 ;  /* 0x0000000800107c02 */ /* 0x000fe20008000f00 */
[----:B------:R-:W-:Y:S01]  /*0130*/  UIADD3.X UR5, UPT, UPT, URZ, UR13, URZ, UP2, !UPT ;  /* 0x0000000dff057290 */ /* 0x000fe200097fe4ff */
[----:B------:R-:W-:Y:S01]  /*0140*/  MOV R10, UR4 ;  /* 0x00000004000a7c02 */ /* 0x000fe20008000f00 */
[----:B------:R-:W-:Y:S01]  /*0150*/  UIADD3.X UR7, UPT, UPT, URZ, UR7, URZ, UP1, !UPT ;  /* 0x00000007ff077290 */ /* 0x000fe20008ffe4ff */
[----:B------:R-:W-:Y:S01]  /*0160*/  IMAD.U32 R11, RZ, RZ, UR6 ;  /* 0x00000006ff0b7e24 */ /* 0x000fe2000f8e00ff */
[----:B------:R-:W-:Y:S02]  /*0170*/  MOV R5, UR9 ;  /* 0x0000000900057c02 */ /* 0x000fe40008000f00 */
[----:B------:R-:W-:Y:S02]  /*0180*/  IMAD.U32 R13, RZ, RZ, UR5 ;  /* 0x00000005ff0d7e24 */ /* 0x000fe4000f8e00ff */
[----:B------:R-:W-:-:S07]  /*0190*/  MOV R14, UR7 ;  /* 0x00000007000e7c02 */ /* 0x000fce0008000f00 */
.L_x_1:
[----:B------:R-:W-:Y:S02]  /*01a0*/  MOV R4, R16 ;  /* 0x0000001000047202 */ /* 0x000fe40000000f00 */
[----:B------:R-:W-:Y:S02]  /*01b0*/  MOV R6, R11 ;  /* 0x0000000b00067202 */ /* 0x000fe40000000f00 */
[----:B------:R-:W-:Y:S01]  /*01c0*/  MOV R7, R14 ;  /* 0x0000000e00077202 */ /* 0x000fe20000000f00 */
[----:B0-2---:R-:W2:Y:S04]  /*01d0*/  LDG.E R8, desc[UR10][R4.64+-0x20] ;  /* 0xffffe00a04087981 */ /* 0x005ea8000c1e1900 */
[----:B------:R-:W2:Y:S02]  /*01e0*/  LDG.E R9, desc[UR10][R6.64+-0x20] ;  /* 0xffffe00a06097981 */ /* 0x000ea4000c1e1900 */
[----:B--2---:R-:W-:Y:S01]  /*01f0*/  FMUL R11, R8, R9 ;  /* 0x00000009080b7220 */ /* 0x004fe20000400000 */
[----:B------:R-:W-:Y:S01]  /*0200*/  IMAD.MOV.U32 R8, RZ, RZ, R10 ;  /* 0x000000ffff087224 */ /* 0x000fe200078e000a */
[----:B------:R-:W-:-:S05]  /*0210*/  MOV R9, R13 ;  /* 0x0000000d00097202 */ /* 0x000fca0000000f00 */
[----:B------:R0:W-:Y:S04]  /*0220*/  STG.E desc[UR10][R8.64+-0x20], R11 ;  /* 0xffffe00b08007986 */ /* 0x0001e8000c10190a */
[----:B------:R-:W2:Y:S04]  /*0230*/  LDG.E R10, desc[UR10][R4.64+-0x1c] ;  /* 0xffffe40a040a7981 */ /* 0x000ea8000c1e1900 */
[----:B------:R-:W2:Y:S02]  /*0240*/  LDG.E R13, desc[UR10][R6.64+-0x1c] ;  /* 0xffffe40a060d7981 */ /* 0x000ea4000c1e1900 */
[----:B--2---:R-:W-:-:S05]  /*0250*/  FMUL R13, R10, R13 ;  /* 0x0000000d0a0d7220 */ /* 0x004fca0000400000 */
[----:B------:R1:W-:Y:S04]  /*0260*/  STG.E desc[UR10][R8.64+-0x1c], R13 ;  /* 0xffffe40d08007986 */ /* 0x0003e8000c10190a */
[----:B------:R-:W2:Y:S04]  /*0270*/  LDG.E R10, desc[UR10][R4.64+-0x18] ;  /* 0xffffe80a040a7981 */ /* 0x000ea8000c1e1900 */
[----:B------:R-:W2:Y:S02]  /*0280*/  LDG.E R15, desc[UR10][R6.64+-0x18] ;  /* 0xffffe80a060f7981 */ /* 0x000ea4000c1e1900 */
[----:B--2---:R-:W-:-:S05]  /*0290*/  FMUL R15, R10, R15 ;  /* 0x0000000f0a0f7220 */ /* 0x004fca0000400000 */
[----:B------:R2:W-:Y:S04]  /*02a0*/  STG.E desc[UR10][R8.64+-0x18], R15 ;  /* 0xffffe80f08007986 */ /* 0x0005e8000c10190a */
[----:B------:R-:W3:Y:S04]  /*02b0*/  LDG.E R10, desc[UR10][R4.64+-0x14] ;  /* 0xffffec0a040a7981 */ /* 0x000ee8000c1e1900 */
[----:B------:R-:W3:Y:S02]  /*02c0*/  LDG.E R17, desc[UR10][R6.64+-0x14] ;  /* 0xffffec0a06117981 */ /* 0x000ee4000c1e1900 */
[----:B---3--:R-:W-:-:S05]  /*02d0*/  FMUL R17, R10, R17 ;  /* 0x000000110a117220 */ /* 0x008fca0000400000 */
[----:B------:R3:W-:Y:S04]  /*02e0*/  STG.E desc[UR10][R8.64+-0x14], R17 ;  /* 0xffffec1108007986 */ /* 0x0007e8000c10190a */
[----:B------:R-:W4:Y:S04]  /*02f0*/  LDG.E R10, desc[UR10][R4.64+-0x10] ;  /* 0xfffff00a040a7981 */ /* 0x000f28000c1e1900 */
[----:B0-----:R-:W4:Y:S02]  /*0300*/  LDG.E R11, desc[UR10][R6.64+-0x10] ;  /* 0xfffff00a060b7981 */ /* 0x001f24000c1e1900 */
[----:B----4-:R-:W-:-:S05]  /*0310*/  FMUL R11, R10, R11 ;  /* 0x0000000b0a0b7220 */ /* 0x010fca0000400000 */
[----:B------:R0:W-:Y:S04]  /*0320*/  STG.E desc[UR10][R8.64+-0x10], R11 ;  /* 0xfffff00b08007986 */ /* 0x0001e8000c10190a */
[----:B------:R-:W4:Y:S04]  /*0330*/  LDG.E R10, desc[UR10][R4.64+-0xc] ;  /* 0xfffff40a040a7981 */ /* 0x000f28000c1e1900 */
[----:B-1----:R-:W4:Y:S02]  /*0340*/  LDG.E R13, desc[UR10][R6.64+-0xc] ;  /* 0xfffff40a060d7981 */ /* 0x002f24000c1e1900 */
[----:B----4-:R-:W-:-:S05]  /*0350*/  FMUL R13, R10, R13 ;  /* 0x0000000d0a0d7220 */ /* 0x010fca0000400000 */
[----:B------:R1:W-:Y:S04]  /*0360*/  STG.E desc[UR10][R8.64+-0xc], R13 ;  /* 0xfffff40d08007986 */ /* 0x0003e8000c10190a */
[----:B------:R-:W4:Y:S04]  /*0370*/  LDG.E R10, desc[UR10][R4.64+-0x8] ;  /* 0xfffff80a040a7981 */ /* 0x000f28000c1e1900 */
[----:B--2---:R-:W4:Y:S02]  /*0380*/  LDG.E R15, desc[UR10][R6.64+-0x8] ;  /* 0xfffff80a060f7981 */ /* 0x004f24000c1e1900 */
[----:B----4-:R-:W-:-:S05]  /*0390*/  FMUL R15, R10, R15 ;  /* 0x0000000f0a0f7220 */ /* 0x010fca0000400000 */
[----:B------:R2:W-:Y:S04]  /*03a0*/  STG.E desc[UR10][R8.64+-0x8], R15 ;  /* 0xfffff80f08007986 */ /* 0x0005e8000c10190a */
[----:B------:R-:W4:Y:S04]  /*03b0*/  LDG.E R10, desc[UR10][R4.64+-0x4] ;  /* 0xfffffc0a040a7981 */ /* 0x000f28000c1e1900 */
[----:B---3--:R-:W4:Y:S02]  /*03c0*/  LDG.E R17, desc[UR10][R6.64+-0x4] ;  /* 0xfffffc0a06117981 */ /* 0x008f24000c1e1900 */
[----:B----4-:R-:W-:-:S05]  /*03d0*/  FMUL R17, R10, R17 ;  /* 0x000000110a117220 */ /* 0x010fca0000400000 */
        /* <DEDUP_REMOVED lines=26> */
[----:B--2---:R-:W4:Y:S01]  /*0580*/  LDG.E R15, desc[UR10][R6.64+0x18] ;  /* 0x0000180a060f7981 */ /* 0x004f22000c1e1900 */
[----:B------:R-:W-:Y:S01]  /*0590*/  IADD3 R3, PT, PT, R3, 0x10, RZ ;  /* 0x0000001003037810 */ /* 0x000fe20007ffe0ff */
[----:B----4-:R-:W-:-:S05]  /*05a0*/  FMUL R15, R10, R15 ;  /* 0x0000000f0a0f7220 */ /* 0x010fca0000400000 */
[----:B------:R2:W-:Y:S04]  /*05b0*/  STG.E desc[UR10][R8.64+0x18], R15 ;  /* 0x0000180f08007986 */ /* 0x0005e8000c10190a */
[----:B------:R4:W5:Y:S04]  /*05c0*/  LDG.E R10, desc[UR10][R4.64+0x1c] ;  /* 0x00001c0a040a7981 */ /* 0x000968000c1e1900 */
[----:B---3--:R-:W5:Y:S01]  /*05d0*/  LDG.E R17, desc[UR10][R6.64+0x1c] ;  /* 0x00001c0a06117981 */ /* 0x008f62000c1e1900 */
[----:B------:R-:W-:Y:S02]  /*05e0*/  ISETP.NE.AND P1, PT, R3, RZ, PT ;  /* 0x000000ff0300720c */ /* 0x000fe40003f25270 */
[----:B0-----:R-:W-:-:S02]  /*05f0*/  IADD3 R11, P3, PT, R6, 0x40, RZ ;  /* 0x00000040060b7810 */ /* 0x001fc40007f7e0ff */
[----:B------:R-:W-:-:S03]  /*0600*/  IADD3 R16, P2, PT, R4, 0x40, RZ ;  /* 0x0000004004107810 */ /* 0x000fc60007f5e0ff */
[----:B------:R-:W-:Y:S01]  /*0610*/  IMAD.X R14, RZ, RZ, R7, P3 ;  /* 0x000000ffff0e7224 */ /* 0x000fe200018e0607 */
[----:B----4-:R-:W-:Y:S01]  /*0620*/  IADD3.X R5, PT, PT, RZ, R5, RZ, P2, !PT ;  /* 0x00000005ff057210 */ /* 0x010fe200017fe4ff */
[----:B-----5:R-:W-:Y:S01]  /*0630*/  FMUL R17, R10, R17 ;  /* 0x000000110a117220 */ /* 0x020fe20000400000 */
[----:B------:R-:W-:-:S04]  /*0640*/  IADD3 R10, P4, PT, R8, 0x40, RZ ;  /* 0x00000040080a7810 */ /* 0x000fc80007f9e0ff */
[----:B------:R2:W-:Y:S01]  /*0650*/  STG.E desc[UR10][R8.64+0x1c], R17 ;  /* 0x00001c1108007986 */ /* 0x0005e2000c10190a */
[----:B-1----:R-:W-:Y:S01]  /*0660*/  IADD3.X R13, PT, PT, RZ, R9, RZ, P4, !PT ;  /* 0x00000009ff0d7210 */ /* 0x002fe200027fe4ff */
[----:B------:R-:W-:Y:S07]  /*0670*/  @P1 BRA `(.L_x_1) ;  /* 0xfffffff800c81947 */ /* 0x000fee000383ffff */
.L_x_0:
[----:B0-----:R-:W-:Y:S05]  /*0680*/  @!P0 EXIT ;  /* 0x000000000000894d */ /* 0x001fea0003800000 */
[----:B------:R-:W-:Y:S02]  /*0690*/  ISETP.GE.U32.AND P0, PT, R12, 0x8, PT ;  /* 0x000000080c00780c */ /* 0x000fe40003f06070 */
[----:B------:R-:W-:-:S04]  /*06a0*/  LOP3.LUT R14, R2, 0x7, RZ, 0xc0, !PT ;  /* 0x00000007020e7812 */ /* 0x000fc800078ec0ff */
[----:B------:R-:W-:-:S07]  /*06b0*/  ISETP.NE.AND P1, PT, R14, RZ, PT ;  /* 0x000000ff0e00720c */ /* 0x000fce0003f25270 */
[----:B------:R-:W-:Y:S06]  /*06c0*/  @!P0 BRA `(.L_x_2) ;  /* 0x00000000009c8947 */ /* 0x000fec0003800000 */
[----:B------:R-:W0:Y:S08]  /*06d0*/  LDC.64 R4, c[0x0][0x388] ;  /* 0x0000e200ff047b82 */ /* 0x000e300000000a00 */
[----:B------:R-:W1:Y:S08]  /*06e0*/  LDC.64 R6, c[0x0][0x390] ;  /* 0x0000e400ff067b82 */ /* 0x000e700000000a00 */
[----:B--2---:R-:W2:Y:S01]  /*06f0*/  LDC.64 R8, c[0x0][0x380] ;  /* 0x0000e000ff087b82 */ /* 0x004ea20000000a00 */
[----:B0-----:R-:W-:-:S05]  /*0700*/  IMAD.WIDE.U32 R4, R0, 0x4, R4 ;  /* 0x0000000400047825 */ /* 0x001fca00078e0004 */
[----:B------:R-:W3:Y:S01]  /*0710*/  LDG.E R3, desc[UR10][R4.64] ;  /* 0x0000000a04037981 */ /* 0x000ee2000c1e1900 */
[----:B-1----:R-:W-:-:S05]  /*0720*/  IMAD.WIDE.U32 R6, R0, 0x4, R6 ;  /* 0x0000000400067825 */ /* 0x002fca00078e0006 */
[----:B------:R-:W3:Y:S01]  /*0730*/  LDG.E R10, desc[UR10][R6.64] ;  /* 0x0000000a060a7981 */ /* 0x000ee2000c1e1900 */
[----:B--2---:R-:W-:-:S04]  /*0740*/  IMAD.WIDE.U32 R8, R0, 0x4, R8 ;  /* 0x0000000400087825 */ /* 0x004fc800078e0008 */
[----:B---3--:R-:W-:-:S05]  /*0750*/  FMUL R3, R3, R10 ;  /* 0x0000000a03037220 */ /* 0x008fca0000400000 */
        /* <DEDUP_REMOVED lines=13> */
[----:B0-----:R-:W4:Y:S04]  /*0830*/  LDG.E R3, desc[UR10][R4.64+0x10] ;  /* 0x0000100a04037981 */ /* 0x001f28000c1e1900 */
[----:B------:R-:W4:Y:S02]  /*0840*/  LDG.E R10, desc[UR10][R6.64+0x10] ;  /* 0x0000100a060a7981 */ /* 0x000f24000c1e1900 */
        /* <DEDUP_REMOVED lines=10> */
[----:B------:R-:W2:Y:S04]  /*08f0*/  LDG.E R10, desc[UR10][R4.64+0x1c] ;  /* 0x00001c0a040a7981 */ /* 0x000ea8000c1e1900 */
[----:B---3--:R-:W2:Y:S01]  /*0900*/  LDG.E R15, desc[UR10][R6.64+0x1c] ;  /* 0x00001c0a060f7981 */ /* 0x008ea2000c1e1900 */
[----:B------:R-:W-:Y:S01]  /*0910*/  IADD3 R0, PT, PT, R0, 0x8, RZ ;  /* 0x0000000800007810 */ /* 0x000fe20007ffe0ff */
[----:B--2---:R-:W-:-:S05]  /*0920*/  FMUL R15, R10, R15 ;  /* 0x0000000f0a0f7220 */ /* 0x004fca0000400000 */
[----:B------:R0:W-:Y:S02]  /*0930*/  STG.E desc[UR10][R8.64+0x1c], R15 ;  /* 0x00001c0f08007986 */ /* 0x0001e4000c10190a */
.L_x_2:
[----:B------:R-:W-:Y:S05]  /*0940*/  @!P1 EXIT ;  /* 0x000000000000994d */ /* 0x000fea0003800000 */
[----:B------:R-:W-:Y:S02]  /*0950*/  ISETP.GE.U32.AND P0, PT, R14, 0x4, PT ;  /* 0x000000040e00780c */ /* 0x000fe40003f06070 */
[----:B------:R-:W-:-:S04]  /*0960*/  LOP3.LUT R2, R2, 0x3, RZ, 0xc0, !PT ;  /* 0x0000000302027812 */ /* 0x000fc800078ec0ff */
[----:B------:R-:W-:-:S07]  /*0970*/  ISETP.NE.AND P1, PT, R2, RZ, PT ;  /* 0x000000ff0200720c */ /* 0x000fce0003f25270 */
[----:B------:R-:W-:Y:S06]  /*0980*/  @!P0 BRA `(.L_x_3) ;  /* 0x00000000005c8947 */ /* 0x000fec0003800000 */
[----:B------:R-:W1:Y:S08]  /*0990*/  LDC.64 R4, c[0x0][0x388] ;  /* 0x0000e200ff047b82 */ /* 0x000e700000000a00 */
[----:B------:R-:W3:Y:S08]  /*09a0*/  LDC.64 R6, c[0x0][0x390] ;  /* 0x0000e400ff067b82 */ /* 0x000ef00000000a00 */
[----:B0-2---:R-:W0:Y:S01]  /*09b0*/  LDC.64 R8, c[0x0][0x380] ;  /* 0x0000e000ff087b82 */ /* 0x005e220000000a00 */
[----:B-1----:R-:W-:-:S05]  /*09c0*/  IMAD.WIDE.U32 R4, R0, 0x4, R4 ;  /* 0x0000000400047825 */ /* 0x002fca00078e0004 */
[----:B------:R-:W2:Y:S01]  /*09d0*/  LDG.E R3, desc[UR10][R4.64] ;  /* 0x0000000a04037981 */ /* 0x000ea2000c1e1900 */
[----:B---3--:R-:W-:-:S05]  /*09e0*/  IMAD.WIDE.U32 R6, R0, 0x4, R6 ;  /* 0x0000000400067825 */ /* 0x008fca00078e0006 */
[----:B------:R-:W2:Y:S01]  /*09f0*/  LDG.E R10, desc[UR10][R6.64] ;  /* 0x0000000a060a7981 */ /* 0x000ea2000c1e1900 */
[----:B0-----:R-:W-:-:S04]  /*0a00*/  IMAD.WIDE.U32 R8, R0, 0x4, R8 ;  /* 0x0000000400087825 */ /* 0x001fc800078e0008 */
[----:B--2---:R-:W-:-:S05]  /*0a10*/  FMUL R3, R3, R10 ;  /* 0x0000000a03037220 */ /* 0x004fca0000400000 */
        /* <DEDUP_REMOVED lines=9> */
[----:B------:R-:W2:Y:S04]  /*0ab0*/  LDG.E R10, desc[UR10][R4.64+0xc] ;  /* 0x00000c0a040a7981 */ /* 0x000ea8000c1e1900 */
[----:B------:R-:W2:Y:S01]  /*0ac0*/  LDG.E R15, desc[UR10][R6.64+0xc] ;  /* 0x00000c0a060f7981 */ /* 0x000ea2000c1e1900 */
[----:B------:R-:W-:Y:S01]  /*0ad0*/  IADD3 R0, PT, PT, R0, 0x4, RZ ;  /* 0x0000000400007810 */ /* 0x000fe20007ffe0ff */
[----:B--2---:R-:W-:-:S05]  /*0ae0*/  FMUL R15, R10, R15 ;  /* 0x0000000f0a0f7220 */ /* 0x004fca0000400000 */
[----:B------:R1:W-:Y:S02]  /*0af0*/  STG.E desc[UR10][R8.64+0xc], R15 ;  /* 0x00000c0f08007986 */ /* 0x0003e4000c10190a */
.L_x_3:
[----:B------:R-:W-:Y:S05]  /*0b00*/  @!P1 EXIT ;  /* 0x000000000000994d */ /* 0x000fea0003800000 */
[----:B------:R-:W3:Y:S08]  /*0b10*/  LDC.64 R4, c[0x0][0x380] ;  /* 0x0000e000ff047b82 */ /* 0x000ef00000000a00 */
[----:B------:R-:W4:Y:S08]  /*0b20*/  LDC.64 R6, c[0x0][0x390] ;  /* 0x0000e400ff067b82 */ /* 0x000f300000000a00 */
[----:B012---:R-:W0:Y:S01]  /*0b30*/  LDC.64 R8, c[0x0][0x388] ;  /* 0x0000e200ff087b82 */ /* 0x007e220000000a00 */
[----:B---3--:R-:W-:-:S04]  /*0b40*/  IMAD.WIDE.U32 R4, R0, 0x4, R4 ;  /* 0x0000000400047825 */ /* 0x008fc800078e0004 */
[----:B------:R-:W-:Y:S01]  /*0b50*/  IMAD.MOV.U32 R10, RZ, RZ, R4 ;  /* 0x000000ffff0a7224 */ /* 0x000fe200078e0004 */
[----:B------:R-:W-:Y:S01]  /*0b60*/  MOV R13, R5 ;  /* 0x00000005000d7202 */ /* 0x000fe20000000f00 */
[----:B----4-:R-:W-:-:S05]  /*0b70*/  IMAD.WIDE.U32 R6, R0, 0x4, R6 ;  /* 0x0000000400067825 */ /* 0x010fca00078e0006 */
[----:B------:R-:W-:Y:S01]  /*0b80*/  MOV R11, R7 ;  /* 0x00000007000b7202 */ /* 0x000fe20000000f00 */
[----:B0-----:R-:W-:Y:S01]  /*0b90*/  IMAD.WIDE.U32 R8, R0, 0x4, R8 ;  /* 0x0000000400087825 */ /* 0x001fe200078e0008 */
[----:B------:R-:W-:-:S07]  /*0ba0*/  IADD3 R0, PT, PT, -R2, RZ, RZ ;  /* 0x000000ff02007210 */ /* 0x000fce0007ffe1ff */
.L_x_4:
[----:B0-----:R-:W-:Y:S01]  /*0bb0*/  IMAD.MOV.U32 R2, RZ, RZ, R8 ;  /* 0x000000ffff027224 */ /* 0x001fe200078e0008 */
[----:B------:R-:W-:Y:S02]  /*0bc0*/  MOV R5, R11 ;  /* 0x0000000b00057202 */ /* 0x000fe40000000f00 */
[----:B------:R-:W-:Y:S02]  /*0bd0*/  MOV R3, R9 ;  /* 0x0000000900037202 */ /* 0x000fe40000000f00 */
[----:B------:R-:W-:-:S03]  /*0be0*/  MOV R4, R6 ;  /* 0x0000000600047202 */ /* 0x000fc60000000f00 */
[----:B------:R0:W2:Y:S04]  /*0bf0*/  LDG.E R2, desc[UR10][R2.64] ;  /* 0x0000000a02027981 */ /* 0x0000a8000c1e1900 */
[----:B------:R-:W2:Y:S01]  /*0c00*/  LDG.E R5, desc[UR10][R4.64] ;  /* 0x0000000a04057981 */ /* 0x000ea2000c1e1900 */
[----:B------:R-:W-:Y:S02]  /*0c10*/  IADD3 R0, PT, PT, R0, 0x1, RZ ;  /* 0x0000000100007810 */ /* 0x000fe40007ffe0ff */
[----:B------:R-:W-:Y:S02]  /*0c20*/  IADD3 R6, P2, PT, R6, 0x4, RZ ;  /* 0x0000000406067810 */ /* 0x000fe40007f5e0ff */
[----:B------:R-:W-:Y:S01]  /*0c30*/  ISETP.NE.AND P0, PT, R0, RZ, PT ;  /* 0x000000ff0000720c */ /* 0x000fe20003f05270 */
[----:B0-----:R-:W-:Y:S01]  /*0c40*/  IMAD.MOV.U32 R3, RZ, RZ, R13 ;  /* 0x000000ffff037224 */ /* 0x001fe200078e000d */
[----:B------:R-:W-:-:S02]  /*0c50*/  IADD3 R8, P3, PT, R8, 0x4, RZ ;  /* 0x0000000408087810 */ /* 0x000fc40007f7e0ff */
[----:B------:R-:W-:Y:S02]  /*0c60*/  IADD3.X R11, PT, PT, RZ, R11, RZ, P2, !PT ;  /* 0x0000000bff0b7210 */ /* 0x000fe400017fe4ff */
[----:B------:R-:W-:Y:S01]  /*0c70*/  IADD3.X R9, PT, PT, RZ, R9, RZ, P3, !PT ;  /* 0x00000009ff097210 */ /* 0x000fe20001ffe4ff */
[----:B--2---:R-:W-:Y:S01]  /*0c80*/  FMUL R7, R2, R5 ;  /* 0x0000000502077220 */ /* 0x004fe20000400000 */
[----:B------:R-:W-:Y:S02]  /*0c90*/  MOV R2, R10 ;  /* 0x0000000a00027202 */ /* 0x000fe40000000f00 */
[----:B------:R-:W-:-:S03]  /*0ca0*/  IADD3 R10, P1, PT, R10, 0x4, RZ ;  /* 0x000000040a0a7810 */ /* 0x000fc60007f3e0ff */
[----:B------:R0:W-:Y:S01]  /*0cb0*/  STG.E desc[UR10][R2.64], R7 ;  /* 0x0000000702007986 */ /* 0x0001e2000c10190a */
[----:B------:R-:W-:Y:S01]  /*0cc0*/  IADD3.X R13, PT, PT, RZ, R13, RZ, P1, !PT ;  /* 0x0000000dff0d7210 */ /* 0x000fe20000ffe4ff */
[----:B------:R-:W-:Y:S08]  /*0cd0*/  @P0 BRA `(.L_x_4) ;  /* 0xfffffffc00b40947 */ /* 0x000ff0000383ffff */
[----:B------:R-:W-:Y:S05]  /*0ce0*/  EXIT ;  /* 0x000000000000794d */ /* 0x000fea0003800000 */
.L_x_5:
[----:B------:R-:W-:-:S00]  /*0cf0*/  BRA `(.L_x_5) ;  /* 0xfffffffc00fc7947 */ /* 0x000fc0000383ffff */
[----:B------:R-:W-:-:S00]  /*0d00*/  NOP ;  /* 0x0000000000007918 */ /* 0x000fc00000000000 */
[----:B------:R-:W-:-:S00]  /*0d10*/  NOP ;  /* 0x0000000000007918 */ /* 0x000fc00000000000 */
[----:B------:R-:W-:-:S00]  /*0d20*/  NOP ;  /* 0x0000000000007918 */ /* 0x000fc00000000000 */
[----:B------:R-:W-:-:S00]  /*0d30*/  NOP ;  /* 0x0000000000007918 */ /* 0x000fc00000000000 */
[----:B------:R-:W-:-:S00]  /*0d40*/  NOP ;  /* 0x0000000000007918 */ /* 0x000fc00000000000 */
[----:B------:R-:W-:-:S00]  /*0d50*/  NOP ;  /* 0x0000000000007918 */ /* 0x000fc00000000000 */
[----:B------:R-:W-:-:S00]  /*0d60*/  NOP ;  /* 0x0000000000007918 */ /* 0x000fc00000000000 */
[----:B------:R-:W-:-:S00]  /*0d70*/  NOP ;  /* 0x0000000000007918 */ /* 0x000fc00000000000 */
.L_x_6:


//--------------------- .nv.shared.reserved.0     --------------------------
	.section	.nv.shared.reserved.0,"aw",@nobits
	.weak		__nv_reservedSMEM_offset_0_alias
	.size		__nv_reservedSMEM_offset_0_alias, 0, 64
	.other		__nv_reservedSMEM_offset_0_alias,@"STO_CUDA_RESERVED_SHARED STV_DEFAULT"
__nv_reservedSMEM_offset_0_alias:
	.zero		0
	.zero		64


//--------------------- .nv.constant0._Z15vector_multiplyPfS_S_i --------------------------
	.section	.nv.constant0._Z15vector_multiplyPfS_S_i,"a",@progbits
	.sectionflags	@""
	.align	4
.nv.constant0._Z15vector_multiplyPfS_S_i:
	.zero		924


//--------------------- SYMBOLS --------------------------

	.type		.nv.reservedSmem.offset0,@object
	.size		.nv.reservedSmem.offset0,0x4
